//
// Generated by NVIDIA NVVM Compiler
//
// Compiler Build ID: CL-36424714
// Cuda compilation tools, release 13.0, V13.0.88
// Based on NVVM 20.0.0
//

.version 9.0
.target sm_100
.address_size 64

	// .globl	_Z27odd_even_bubble_sort_kernelPii

.visible .entry _Z27odd_even_bubble_sort_kernelPii(
	.param .u64 .ptr .align 1 _Z27odd_even_bubble_sort_kernelPii_param_0,
	.param .u32 _Z27odd_even_bubble_sort_kernelPii_param_1
)
{
	.reg .pred 	%p<2>;
	.reg .b32 	%r<8>;
	.reg .b64 	%rd<5>;

	ld.param.u64 	%rd2, [_Z27odd_even_bubble_sort_kernelPii_param_0];
	cvta.to.global.u64 	%rd3, %rd2;
	mov.u32 	%r3, %ntid.x;
	mov.u32 	%r4, %ctaid.x;
	mov.u32 	%r5, %tid.x;
	mad.lo.s32 	%r6, %r3, %r4, %r5;
	shl.b32 	%r7, %r6, 1;
	mul.wide.s32 	%rd4, %r7, 4;
	add.s64 	%rd1, %rd3, %rd4;
	ld.global.u32 	%r1, [%rd1];
	ld.global.u32 	%r2, [%rd1+4];
	setp.le.s32 	%p1, %r1, %r2;
	@%p1 bra 	$L__BB0_2;
	st.global.u32 	[%rd1], %r2;
	st.global.u32 	[%rd1+4], %r1;
$L__BB0_2:
	ret;

}


// ===== COMPILED SASS (sm_100) =====

	.target	sm_100

	.elftype	@"ET_EXEC"


//--------------------- .note.nv.tkinfo           --------------------------
	.section	.note.nv.tkinfo,"",@"SHT_NOTE"
	.sectionflags	@"SHF_NOTE_NV_TKINFO"
	.tkinfo
        /*0018*/ 	.word	0x00000002
        /*0030*/ 	.string	""
        /*0030*/ 	.string	"ptxas"
        /*0030*/ 	.string	"Cuda compilation tools, release 13.0, V13.0.88"
        /*0030*/ 	.string	"Build cuda_13.0.r13.0/compiler.36424714_0"
        /*0030*/ 	.string	"-arch sm_100 -m 64 "



//--------------------- .note.nv.cuinfo           --------------------------
	.section	.note.nv.cuinfo,"",@"SHT_NOTE"
	.sectionflags	@"SHF_NOTE_NV_CUINFO"
        /*0018*/ 	.short	0x0002
        /*001a*/ 	.short	0x0064
        /*001c*/ 	.short	0x0082
	.zero		2


//--------------------- .nv.info                  --------------------------
	.section	.nv.info,"",@"SHT_CUDA_INFO"
	.align	4


	//----- nvinfo : EIATTR_REGCOUNT
	.align		4
        /*0000*/ 	.byte	0x04, 0x2f
        /*0002*/ 	.short	(.L_1 - .L_0)
	.align		4
.L_0:
        /*0004*/ 	.word	index@(_Z27odd_even_bubble_sort_kernelPii)
        /*0008*/ 	.word	0x00000008


	//----- nvinfo : EIATTR_FRAME_SIZE
	.align		4
.L_1:
        /*000c*/ 	.byte	0x04, 0x11
        /*000e*/ 	.short	(.L_3 - .L_2)
	.align		4
.L_2:
        /*0010*/ 	.word	index@(_Z27odd_even_bubble_sort_kernelPii)
        /*0014*/ 	.word	0x00000000


	//----- nvinfo : EIATTR_MIN_STACK_SIZE
	.align		4
.L_3:
        /*0018*/ 	.byte	0x04, 0x12
        /*001a*/ 	.short	(.L_5 - .L_4)
	.align		4
.L_4:
        /*001c*/ 	.word	index@(_Z27odd_even_bubble_sort_kernelPii)
        /*0020*/ 	.word	0x00000000
.L_5:


//--------------------- .nv.compat                --------------------------
	.section	.nv.compat,"",@"SHT_CUDA_COMPAT_INFO"
	.align	4
        /*0000*/ 	.byte	0x02, 0x09, 0x00, 0x00, 0x02, 0x02, 0x01, 0x00, 0x02, 0x05, 0x05, 0x00, 0x03, 0x07, 0x01, 0x01
        /*0010*/ 	.byte	0x02, 0x03, 0x00, 0x00, 0x02, 0x06, 0x01, 0x00, 0x04, 0x0b, 0x08, 0x00, 0x09, 0x00, 0x00, 0x00
        /*0020*/ 	.byte	0x00, 0x00, 0x00, 0x00


//--------------------- .nv.info._Z27odd_even_bubble_sort_kernelPii --------------------------
	.section	.nv.info._Z27odd_even_bubble_sort_kernelPii,"",@"SHT_CUDA_INFO"
	.sectionflags	@""
	.align	4


	//----- nvinfo : EIATTR_CUDA_API_VERSION
	.align		4
        /*0000*/ 	.byte	0x04, 0x37
        /*0002*/ 	.short	(.L_7 - .L_6)
.L_6:
        /*0004*/ 	.word	0x00000082


	//----- nvinfo : EIATTR_KPARAM_INFO
	.align		4
.L_7:
        /*0008*/ 	.byte	0x04, 0x17
        /*000a*/ 	.short	(.L_9 - .L_8)
.L_8:
        /*000c*/ 	.word	0x00000000
        /*0010*/ 	.short	0x0001
        /*0012*/ 	.short	0x0008
        /*0014*/ 	.byte	0x00, 0xf0, 0x11, 0x00


	//----- nvinfo : EIATTR_KPARAM_INFO
	.align		4
.L_9:
        /*0018*/ 	.byte	0x04, 0x17
        /*001a*/ 	.short	(.L_11 - .L_10)
.L_10:
        /*001c*/ 	.word	0x00000000
        /*0020*/ 	.short	0x0000
        /*0022*/ 	.short	0x0000
        /*0024*/ 	.byte	0x00, 0xf5, 0x21, 0x00


	//----- nvinfo : EIATTR_SPARSE_MMA_MASK
	.align		4
.L_11:
        /*0028*/ 	.byte	0x03, 0x50
        /*002a*/ 	.short	0x0000


	//----- nvinfo : EIATTR_MAXREG_COUNT
	.align		4
        /*002c*/ 	.byte	0x03, 0x1b
        /*002e*/ 	.short	0x00ff


	//----- nvinfo : EIATTR_MERCURY_ISA_VERSION
	.align		4
        /*0030*/ 	.byte	0x03, 0x5f
        /*0032*/ 	.short	0x0101


	//----- nvinfo : EIATTR_VRC_CTA_INIT_COUNT
	.align		4
        /*0034*/ 	.byte	0x02, 0x4a
	.zero		1
	.zero		1


	//----- nvinfo : EIATTR_EXIT_INSTR_OFFSETS
	.align		4
        /*0038*/ 	.byte	0x04, 0x1c
        /*003a*/ 	.short	(.L_13 - .L_12)


	//   ....[0]....
.L_12:
        /*003c*/ 	.word	0x000000c0


	//   ....[1]....
        /*0040*/ 	.word	0x000000f0


	//----- nvinfo : EIATTR_CBANK_PARAM_SIZE
	.align		4
.L_13:
        /*0044*/ 	.byte	0x03, 0x19
        /*0046*/ 	.short	0x000c


	//----- nvinfo : EIATTR_PARAM_CBANK
	.align		4
        /*0048*/ 	.byte	0x04, 0x0a
        /*004a*/ 	.short	(.L_15 - .L_14)
	.align		4
.L_14:
        /*004c*/ 	.word	index@(.nv.constant0._Z27odd_even_bubble_sort_kernelPii)
        /*0050*/ 	.short	0x0380
        /*0052*/ 	.short	0x000c


	//----- nvinfo : EIATTR_SW_WAR
	.align		4
.L_15:
        /*0054*/ 	.byte	0x04, 0x36
        /*0056*/ 	.short	(.L_17 - .L_16)
.L_16:
        /*0058*/ 	.word	0x00000008
.L_17:


//--------------------- .nv.callgraph             --------------------------
	.section	.nv.callgraph,"",@"SHT_CUDA_CALLGRAPH"
	.align	4
	.sectionentsize	8
	.align		4
        /*0000*/ 	.word	0x00000000
	.align		4
        /*0004*/ 	.word	0xffffffff
	.align		4
        /*0008*/ 	.word	0x00000000
	.align		4
        /*000c*/ 	.word	0xfffffffe
	.align		4
        /*0010*/ 	.word	0x00000000
	.align		4
        /*0014*/ 	.word	0xfffffffd
	.align		4
        /*0018*/ 	.word	0x00000000
	.align		4
        /*001c*/ 	.word	0xfffffffc


//--------------------- .text._Z27odd_even_bubble_sort_kernelPii --------------------------
	.section	.text._Z27odd_even_bubble_sort_kernelPii,"ax",@progbits
	.align	128
        .global         _Z27odd_even_bubble_sort_kernelPii
        .type           _Z27odd_even_bubble_sort_kernelPii,@function
        .size           _Z27odd_even_bubble_sort_kernelPii,(.L_x_1 - _Z27odd_even_bubble_sort_kernelPii)
        .other          _Z27odd_even_bubble_sort_kernelPii,@"STO_CUDA_ENTRY STV_DEFAULT"
_Z27odd_even_bubble_sort_kernelPii:
.text._Z27odd_even_bubble_sort_kernelPii:
[----:B------:R-:W-:Y:S01]  /*0000*/  LDC R1, c[0x0][0x37c] ;  /* 0x0000df00ff017b82 */ /* 0x000fe20000000800 */
[----:B------:R-:W0:Y:S01]  /*0010*/  S2R R0, SR_CTAID.X ;  /* 0x0000000000007919 */ /* 0x000e220000002500 */
[----:B------:R-:W0:Y:S06]  /*0020*/  LDCU UR6, c[0x0][0x360] ;  /* 0x00006c00ff0677ac */ /* 0x000e2c0008000800 */
[----:B------:R-:W1:Y:S01]  /*0030*/  LDC.64 R2, c[0x0][0x380] ;  /* 0x0000e000ff027b82 */ /* 0x000e620000000a00 */
[----:B------:R-:W0:Y:S01]  /*0040*/  S2R R5, SR_TID.X ;  /* 0x0000000000057919 */ /* 0x000e220000002100 */
[----:B------:R-:W2:Y:S01]  /*0050*/  LDCU.64 UR4, c[0x0][0x358] ;  /* 0x00006b00ff0477ac */ /* 0x000ea20008000a00 */
[----:B0-----:R-:W-:-:S05]  /*0060*/  IMAD R0, R0, UR6, R5 ;  /* 0x0000000600007c24 */ /* 0x001fca000f8e0205 */
[----:B------:R-:W-:-:S05]  /*0070*/  SHF.L.U32 R5, R0, 0x1, RZ ;  /* 0x0000000100057819 */ /* 0x000fca00000006ff */
[----:B-1----:R-:W-:-:S05]  /*0080*/  IMAD.WIDE R2, R5, 0x4, R2 ;  /* 0x0000000405027825 */ /* 0x002fca00078e0202 */
[----:B--2---:R-:W2:Y:S04]  /*0090*/  LDG.E R5, desc[UR4][R2.64] ;  /* 0x0000000402057981 */ /* 0x004ea8000c1e1900 */
[----:B------:R-:W2:Y:S02]  /*00a0*/  LDG.E R0, desc[UR4][R2.64+0x4] ;  /* 0x0000040402007981 */ /* 0x000ea4000c1e1900 */
[----:B--2---:R-:W-:-:S13]  /*00b0*/  ISETP.GT.AND P0, PT, R5, R0, PT ;  /* 0x000000000500720c */ /* 0x004fda0003f04270 */
[----:B------:R-:W-:Y:S05]  /*00c0*/  @!P0 EXIT ;  /* 0x000000000000894d */ /* 0x000fea0003800000 */
[----:B------:R-:W-:Y:S04]  /*00d0*/  STG.E desc[UR4][R2.64], R0 ;  /* 0x0000000002007986 */ /* 0x000fe8000c101904 */
[----:B------:R-:W-:Y:S01]  /*00e0*/  STG.E desc[UR4][R2.64+0x4], R5 ;  /* 0x0000040502007986 */ /* 0x000fe2000c101904 */
[----:B------:R-:W-:Y:S05]  /*00f0*/  EXIT ;  /* 0x000000000000794d */ /* 0x000fea0003800000 */
.L_x_0:
[----:B------:R-:W-:-:S00]  /*0100*/  BRA `(.L_x_0) ;  /* 0xfffffffc00fc7947 */ /* 0x000fc0000383ffff */
[----:B------:R-:W-:-:S00]  /*0110*/  NOP ;  /* 0x0000000000007918 */ /* 0x000fc00000000000 */
        /* <DEDUP_REMOVED lines=14> */
.L_x_1:


//--------------------- .nv.shared.reserved.0     --------------------------
	.section	.nv.shared.reserved.0,"aw",@nobits
	.weak		__nv_reservedSMEM_offset_0_alias
	.size		__nv_reservedSMEM_offset_0_alias, 0, 64
	.other		__nv_reservedSMEM_offset_0_alias,@"STO_CUDA_RESERVED_SHARED STV_DEFAULT"
__nv_reservedSMEM_offset_0_alias:
	.zero		0
	.zero		64


//--------------------- .nv.constant0._Z27odd_even_bubble_sort_kernelPii --------------------------
	.section	.nv.constant0._Z27odd_even_bubble_sort_kernelPii,"a",@progbits
	.sectionflags	@""
	.align	4
.nv.constant0._Z27odd_even_bubble_sort_kernelPii:
	.zero		908


//--------------------- SYMBOLS --------------------------

	.type		.nv.reservedSmem.offset0,@object
	.size		.nv.reservedSmem.offset0,0x4
